//
// Generated by NVIDIA NVVM Compiler
//
// Compiler Build ID: CL-36424714
// Cuda compilation tools, release 13.0, V13.0.88
// Based on NVVM 20.0.0
//

.version 9.0
.target sm_100
.address_size 64

	// .globl	_Z18compute_transitionPKbPb

.visible .entry _Z18compute_transitionPKbPb(
	.param .u64 .ptr .align 1 _Z18compute_transitionPKbPb_param_0,
	.param .u64 .ptr .align 1 _Z18compute_transitionPKbPb_param_1
)
{
	.reg .pred 	%p<6>;
	.reg .b16 	%rs<3>;
	.reg .b32 	%r<99>;
	.reg .b64 	%rd<24>;

	ld.param.u64 	%rd3, [_Z18compute_transitionPKbPb_param_0];
	ld.param.u64 	%rd4, [_Z18compute_transitionPKbPb_param_1];
	mov.u32 	%r24, %ctaid.x;
	mov.u32 	%r1, %ntid.x;
	mov.u32 	%r25, %tid.x;
	mad.lo.s32 	%r91, %r24, %r1, %r25;
	setp.gt.s32 	%p1, %r91, 999;
	@%p1 bra 	$L__BB0_5;
	cvta.to.global.u64 	%rd1, %rd3;
	mov.u32 	%r26, %nctaid.x;
	mul.lo.s32 	%r3, %r1, %r26;
	cvta.to.global.u64 	%rd2, %rd4;
$L__BB0_2:
	mul.lo.s32 	%r92, %r91, 1000;
	add.s32 	%r30, %r91, 1000;
	add.s32 	%r31, %r91, 999;
	mul.hi.s32 	%r32, %r31, 274877907;
	shr.u32 	%r33, %r32, 31;
	shr.s32 	%r34, %r32, 6;
	add.s32 	%r35, %r34, %r33;
	mul.lo.s32 	%r36, %r35, 1000;
	sub.s32 	%r37, %r31, %r36;
	mul.lo.s32 	%r95, %r37, 1000;
	mul.hi.s32 	%r38, %r30, 274877907;
	shr.u32 	%r39, %r38, 31;
	shr.s32 	%r40, %r38, 6;
	add.s32 	%r41, %r40, %r39;
	mul.lo.s32 	%r42, %r41, 1000;
	sub.s32 	%r43, %r30, %r42;
	mul.lo.s32 	%r96, %r43, 1000;
	add.s32 	%r44, %r91, 1001;
	mul.hi.s32 	%r45, %r44, 274877907;
	shr.u32 	%r46, %r45, 31;
	shr.s32 	%r47, %r45, 6;
	add.s32 	%r48, %r47, %r46;
	mul.lo.s32 	%r49, %r48, 1000;
	sub.s32 	%r50, %r44, %r49;
	mul.lo.s32 	%r97, %r50, 1000;
	mov.b32 	%r98, 1001;
	mov.b32 	%r94, 999;
	mov.b32 	%r93, 1000;
$L__BB0_3:
	mul.hi.u32 	%r51, %r98, 274877907;
	shr.u32 	%r52, %r51, 6;
	mul.lo.s32 	%r53, %r52, 1000;
	sub.s32 	%r54, 1001, %r53;
	mul.hi.u32 	%r55, %r94, 274877907;
	shr.u32 	%r56, %r55, 6;
	mul.lo.s32 	%r57, %r56, -1000;
	mul.hi.u32 	%r58, %r93, 274877907;
	shr.u32 	%r59, %r58, 6;
	mul.lo.s32 	%r60, %r59, 1000;
	sub.s32 	%r61, 1000, %r60;
	cvt.s64.s32 	%rd5, %r92;
	add.s64 	%rd6, %rd2, %rd5;
	add.s64 	%rd7, %rd1, %rd5;
	add.s32 	%r62, %r95, %r57;
	add.s32 	%r63, %r62, 999;
	cvt.s64.s32 	%rd8, %r63;
	add.s64 	%rd9, %rd1, %rd8;
	ld.global.s8 	%r64, [%rd9];
	add.s32 	%r65, %r95, %r61;
	cvt.s64.s32 	%rd10, %r65;
	add.s64 	%rd11, %rd1, %rd10;
	ld.global.s8 	%r66, [%rd11];
	add.s32 	%r67, %r64, %r66;
	add.s32 	%r68, %r95, %r54;
	cvt.s64.s32 	%rd12, %r68;
	add.s64 	%rd13, %rd1, %rd12;
	ld.global.s8 	%r69, [%rd13];
	add.s32 	%r70, %r67, %r69;
	add.s32 	%r71, %r96, %r57;
	add.s32 	%r72, %r71, 999;
	cvt.s64.s32 	%rd14, %r72;
	add.s64 	%rd15, %rd1, %rd14;
	ld.global.s8 	%r73, [%rd15];
	add.s32 	%r74, %r70, %r73;
	add.s32 	%r75, %r96, %r54;
	cvt.s64.s32 	%rd16, %r75;
	add.s64 	%rd17, %rd1, %rd16;
	ld.global.s8 	%r76, [%rd17];
	add.s32 	%r77, %r74, %r76;
	add.s32 	%r78, %r97, %r57;
	add.s32 	%r79, %r78, 999;
	cvt.s64.s32 	%rd18, %r79;
	add.s64 	%rd19, %rd1, %rd18;
	ld.global.s8 	%r80, [%rd19];
	add.s32 	%r81, %r77, %r80;
	add.s32 	%r82, %r97, %r61;
	cvt.s64.s32 	%rd20, %r82;
	add.s64 	%rd21, %rd1, %rd20;
	ld.global.s8 	%r83, [%rd21];
	add.s32 	%r84, %r81, %r83;
	add.s32 	%r85, %r97, %r54;
	cvt.s64.s32 	%rd22, %r85;
	add.s64 	%rd23, %rd1, %rd22;
	ld.global.s8 	%r86, [%rd23];
	add.s32 	%r87, %r84, %r86;
	ld.global.u8 	%rs1, [%rd7];
	setp.eq.s16 	%p2, %rs1, 0;
	and.b32  	%r88, %r87, -2;
	selp.b32 	%r89, %r87, %r88, %p2;
	selp.b32 	%r90, 3, 2, %p2;
	setp.eq.s32 	%p3, %r89, %r90;
	selp.u16 	%rs2, 1, 0, %p3;
	st.global.u8 	[%rd6], %rs2;
	add.s32 	%r98, %r98, 1;
	add.s32 	%r97, %r97, 1;
	add.s32 	%r96, %r96, 1;
	add.s32 	%r95, %r95, 1;
	add.s32 	%r94, %r94, 1;
	add.s32 	%r93, %r93, 1;
	add.s32 	%r92, %r92, 1;
	setp.ne.s32 	%p4, %r98, 2001;
	@%p4 bra 	$L__BB0_3;
	add.s32 	%r91, %r91, %r3;
	setp.lt.s32 	%p5, %r91, 1000;
	@%p5 bra 	$L__BB0_2;
$L__BB0_5:
	ret;

}


// ===== COMPILED SASS (sm_100) =====

	.target	sm_100

	.elftype	@"ET_EXEC"


//--------------------- .note.nv.tkinfo           --------------------------
	.section	.note.nv.tkinfo,"",@"SHT_NOTE"
	.sectionflags	@"SHF_NOTE_NV_TKINFO"
	.tkinfo
        /*0018*/ 	.word	0x00000002
        /*0030*/ 	.string	""
        /*0030*/ 	.string	"ptxas"
        /*0030*/ 	.string	"Cuda compilation tools, release 13.0, V13.0.88"
        /*0030*/ 	.string	"Build cuda_13.0.r13.0/compiler.36424714_0"
        /*0030*/ 	.string	"-arch sm_100 -m 64 "



//--------------------- .note.nv.cuinfo           --------------------------
	.section	.note.nv.cuinfo,"",@"SHT_NOTE"
	.sectionflags	@"SHF_NOTE_NV_CUINFO"
        /*0018*/ 	.short	0x0002
        /*001a*/ 	.short	0x0064
        /*001c*/ 	.short	0x0082
	.zero		2


//--------------------- .nv.info                  --------------------------
	.section	.nv.info,"",@"SHT_CUDA_INFO"
	.align	4


	//----- nvinfo : EIATTR_REGCOUNT
	.align		4
        /*0000*/ 	.byte	0x04, 0x2f
        /*0002*/ 	.short	(.L_1 - .L_0)
	.align		4
.L_0:
        /*0004*/ 	.word	index@(_Z18compute_transitionPKbPb)
        /*0008*/ 	.word	0x00000020


	//----- nvinfo : EIATTR_FRAME_SIZE
	.align		4
.L_1:
        /*000c*/ 	.byte	0x04, 0x11
        /*000e*/ 	.short	(.L_3 - .L_2)
	.align		4
.L_2:
        /*0010*/ 	.word	index@(_Z18compute_transitionPKbPb)
        /*0014*/ 	.word	0x00000000


	//----- nvinfo : EIATTR_MIN_STACK_SIZE
	.align		4
.L_3:
        /*0018*/ 	.byte	0x04, 0x12
        /*001a*/ 	.short	(.L_5 - .L_4)
	.align		4
.L_4:
        /*001c*/ 	.word	index@(_Z18compute_transitionPKbPb)
        /*0020*/ 	.word	0x00000000
.L_5:


//--------------------- .nv.compat                --------------------------
	.section	.nv.compat,"",@"SHT_CUDA_COMPAT_INFO"
	.align	4
        /*0000*/ 	.byte	0x02, 0x09, 0x00, 0x00, 0x02, 0x02, 0x01, 0x00, 0x02, 0x05, 0x05, 0x00, 0x03, 0x07, 0x01, 0x01
        /*0010*/ 	.byte	0x02, 0x03, 0x00, 0x00, 0x02, 0x06, 0x01, 0x00, 0x04, 0x0b, 0x08, 0x00, 0x09, 0x00, 0x00, 0x00
        /*0020*/ 	.byte	0x00, 0x00, 0x00, 0x00


//--------------------- .nv.info._Z18compute_transitionPKbPb --------------------------
	.section	.nv.info._Z18compute_transitionPKbPb,"",@"SHT_CUDA_INFO"
	.sectionflags	@""
	.align	4


	//----- nvinfo : EIATTR_CUDA_API_VERSION
	.align		4
        /*0000*/ 	.byte	0x04, 0x37
        /*0002*/ 	.short	(.L_7 - .L_6)
.L_6:
        /*0004*/ 	.word	0x00000082


	//----- nvinfo : EIATTR_KPARAM_INFO
	.align		4
.L_7:
        /*0008*/ 	.byte	0x04, 0x17
        /*000a*/ 	.short	(.L_9 - .L_8)
.L_8:
        /*000c*/ 	.word	0x00000000
        /*0010*/ 	.short	0x0001
        /*0012*/ 	.short	0x0008
        /*0014*/ 	.byte	0x00, 0xf5, 0x21, 0x00


	//----- nvinfo : EIATTR_KPARAM_INFO
	.align		4
.L_9:
        /*0018*/ 	.byte	0x04, 0x17
        /*001a*/ 	.short	(.L_11 - .L_10)
.L_10:
        /*001c*/ 	.word	0x00000000
        /*0020*/ 	.short	0x0000
        /*0022*/ 	.short	0x0000
        /*0024*/ 	.byte	0x00, 0xf5, 0x21, 0x00


	//----- nvinfo : EIATTR_SPARSE_MMA_MASK
	.align		4
.L_11:
        /*0028*/ 	.byte	0x03, 0x50
        /*002a*/ 	.short	0x0000


	//----- nvinfo : EIATTR_MAXREG_COUNT
	.align		4
        /*002c*/ 	.byte	0x03, 0x1b
        /*002e*/ 	.short	0x00ff


	//----- nvinfo : EIATTR_MERCURY_ISA_VERSION
	.align		4
        /*0030*/ 	.byte	0x03, 0x5f
        /*0032*/ 	.short	0x0101


	//----- nvinfo : EIATTR_VRC_CTA_INIT_COUNT
	.align		4
        /*0034*/ 	.byte	0x02, 0x4a
	.zero		1
	.zero		1


	//----- nvinfo : EIATTR_EXIT_INSTR_OFFSETS
	.align		4
        /*0038*/ 	.byte	0x04, 0x1c
        /*003a*/ 	.short	(.L_13 - .L_12)


	//   ....[0]....
.L_12:
        /*003c*/ 	.word	0x00000060


	//   ....[1]....
        /*0040*/ 	.word	0x000006b0


	//----- nvinfo : EIATTR_CRS_STACK_SIZE
	.align		4
.L_13:
        /*0044*/ 	.byte	0x04, 0x1e
        /*0046*/ 	.short	(.L_15 - .L_14)
.L_14:
        /*0048*/ 	.word	0x00000000


	//----- nvinfo : EIATTR_CBANK_PARAM_SIZE
	.align		4
.L_15:
        /*004c*/ 	.byte	0x03, 0x19
        /*004e*/ 	.short	0x0010


	//----- nvinfo : EIATTR_PARAM_CBANK
	.align		4
        /*0050*/ 	.byte	0x04, 0x0a
        /*0052*/ 	.short	(.L_17 - .L_16)
	.align		4
.L_16:
        /*0054*/ 	.word	index@(.nv.constant0._Z18compute_transitionPKbPb)
        /*0058*/ 	.short	0x0380
        /*005a*/ 	.short	0x0010


	//----- nvinfo : EIATTR_SW_WAR
	.align		4
.L_17:
        /*005c*/ 	.byte	0x04, 0x36
        /*005e*/ 	.short	(.L_19 - .L_18)
.L_18:
        /*0060*/ 	.word	0x00000008
.L_19:


//--------------------- .nv.callgraph             --------------------------
	.section	.nv.callgraph,"",@"SHT_CUDA_CALLGRAPH"
	.align	4
	.sectionentsize	8
	.align		4
        /*0000*/ 	.word	0x00000000
	.align		4
        /*0004*/ 	.word	0xffffffff
	.align		4
        /*0008*/ 	.word	0x00000000
	.align		4
        /*000c*/ 	.word	0xfffffffe
	.align		4
        /*0010*/ 	.word	0x00000000
	.align		4
        /*0014*/ 	.word	0xfffffffd
	.align		4
        /*0018*/ 	.word	0x00000000
	.align		4
        /*001c*/ 	.word	0xfffffffc


//--------------------- .text._Z18compute_transitionPKbPb --------------------------
	.section	.text._Z18compute_transitionPKbPb,"ax",@progbits
	.align	128
        .global         _Z18compute_transitionPKbPb
        .type           _Z18compute_transitionPKbPb,@function
        .size           _Z18compute_transitionPKbPb,(.L_x_3 - _Z18compute_transitionPKbPb)
        .other          _Z18compute_transitionPKbPb,@"STO_CUDA_ENTRY STV_DEFAULT"
_Z18compute_transitionPKbPb:
.text._Z18compute_transitionPKbPb:
[----:B------:R-:W-:Y:S01]  /*0000*/  LDC R1, c[0x0][0x37c] ;  /* 0x0000df00ff017b82 */ /* 0x000fe20000000800 */
[----:B------:R-:W0:Y:S07]  /*0010*/  S2R R0, SR_TID.X ;  /* 0x0000000000007919 */ /* 0x000e2e0000002100 */
[----:B------:R-:W0:Y:S08]  /*0020*/  S2UR UR4, SR_CTAID.X ;  /* 0x00000000000479c3 */ /* 0x000e300000002500 */
[----:B------:R-:W0:Y:S02]  /*0030*/  LDC R13, c[0x0][0x360] ;  /* 0x0000d800ff0d7b82 */ /* 0x000e240000000800 */
[----:B0-----:R-:W-:-:S05]  /*0040*/  IMAD R0, R13, UR4, R0 ;  /* 0x000000040d007c24 */ /* 0x001fca000f8e0200 */
[----:B------:R-:W-:-:S13]  /*0050*/  ISETP.GT.AND P0, PT, R0, 0x3e7, PT ;  /* 0x000003e70000780c */ /* 0x000fda0003f04270 */
[----:B------:R-:W-:Y:S05]  /*0060*/  @P0 EXIT ;  /* 0x000000000000094d */ /* 0x000fea0003800000 */
[----:B------:R-:W0:Y:S01]  /*0070*/  LDCU UR4, c[0x0][0x370] ;  /* 0x00006e00ff0477ac */ /* 0x000e220008000800 */
[----:B------:R-:W1:Y:S01]  /*0080*/  LDCU.64 UR6, c[0x0][0x358] ;  /* 0x00006b00ff0677ac */ /* 0x000e620008000a00 */
[----:B------:R-:W2:Y:S01]  /*0090*/  LDCU.128 UR8, c[0x0][0x380] ;  /* 0x00007000ff0877ac */ /* 0x000ea20008000c00 */
[----:B0-----:R-:W-:-:S07]  /*00a0*/  IMAD R13, R13, UR4, RZ ;  /* 0x000000040d0d7c24 */ /* 0x001fce000f8e02ff */
.L_x_1:
[C---:B------:R-:W-:Y:S02]  /*00b0*/  VIADD R3, R0.reuse, 0x3e7 ;  /* 0x000003e700037836 */ /* 0x040fe40000000000 */
[----:B------:R-:W-:Y:S02]  /*00c0*/  HFMA2 R15, -RZ, RZ, 0, 5.9604644775390625e-05 ;  /* 0x000003e8ff0f7431 */ /* 0x000fe400000001ff */
[C---:B------:R-:W-:Y:S02]  /*00d0*/  VIADD R2, R0.reuse, 0x3e8 ;  /* 0x000003e800027836 */ /* 0x040fe40000000000 */
[----:B------:R-:W-:Y:S02]  /*00e0*/  VIADD R8, R0, 0x3e9 ;  /* 0x000003e900087836 */ /* 0x000fe40000000000 */
[----:B------:R-:W-:-:S04]  /*00f0*/  IMAD.HI R4, R3, 0x10624dd3, RZ ;  /* 0x10624dd303047827 */ /* 0x000fc800078e02ff */
[----:B------:R-:W-:Y:S01]  /*0100*/  IMAD.HI R6, R2, 0x10624dd3, RZ ;  /* 0x10624dd302067827 */ /* 0x000fe200078e02ff */
[----:B------:R-:W-:-:S03]  /*0110*/  SHF.R.U32.HI R5, RZ, 0x1f, R4 ;  /* 0x0000001fff057819 */ /* 0x000fc60000011604 */
[----:B------:R-:W-:Y:S01]  /*0120*/  IMAD.HI R9, R8, 0x10624dd3, RZ ;  /* 0x10624dd308097827 */ /* 0x000fe200078e02ff */
[----:B------:R-:W-:Y:S02]  /*0130*/  SHF.R.U32.HI R7, RZ, 0x1f, R6 ;  /* 0x0000001fff077819 */ /* 0x000fe40000011606 */
[----:B------:R-:W-:Y:S01]  /*0140*/  LEA.HI.SX32 R4, R4, R5, 0x1a ;  /* 0x0000000504047211 */ /* 0x000fe200078fd2ff */
[----:B------:R-:W-:Y:S01]  /*0150*/  IMAD R16, R0, 0x3e8, RZ ;  /* 0x000003e800107824 */ /* 0x000fe200078e02ff */
[----:B------:R-:W-:Y:S01]  /*0160*/  SHF.R.U32.HI R10, RZ, 0x1f, R9 ;  /* 0x0000001fff0a7819 */ /* 0x000fe20000011609 */
[----:B------:R-:W-:Y:S01]  /*0170*/  IMAD.IADD R0, R13, 0x1, R0 ;  /* 0x000000010d007824 */ /* 0x000fe200078e0200 */
[----:B------:R-:W-:Y:S01]  /*0180*/  LEA.HI.SX32 R7, R6, R7, 0x1a ;  /* 0x0000000706077211 */ /* 0x000fe200078fd2ff */
[----:B------:R-:W-:Y:S01]  /*0190*/  IMAD R4, R4, -0x3e8, R3 ;  /* 0xfffffc1804047824 */ /* 0x000fe200078e0203 */
[----:B------:R-:W-:Y:S01]  /*01a0*/  LEA.HI.SX32 R9, R9, R10, 0x1a ;  /* 0x0000000a09097211 */ /* 0x000fe200078fd2ff */
[----:B------:R-:W-:Y:S01]  /*01b0*/  IMAD.MOV.U32 R19, RZ, RZ, 0x3e9 ;  /* 0x000003e9ff137424 */ /* 0x000fe200078e00ff */
[----:B------:R-:W-:Y:S01]  /*01c0*/  ISETP.GE.AND P0, PT, R0, 0x3e8, PT ;  /* 0x000003e80000780c */ /* 0x000fe20003f06270 */
[----:B------:R-:W-:-:S02]  /*01d0*/  IMAD R7, R7, -0x3e8, R2 ;  /* 0xfffffc1807077824 */ /* 0x000fc400078e0202 */
[----:B------:R-:W-:Y:S02]  /*01e0*/  IMAD R9, R9, -0x3e8, R8 ;  /* 0xfffffc1809097824 */ /* 0x000fe400078e0208 */
[----:B------:R-:W-:Y:S02]  /*01f0*/  IMAD.MOV.U32 R14, RZ, RZ, 0x3e7 ;  /* 0x000003e7ff0e7424 */ /* 0x000fe400078e00ff */
[----:B------:R-:W-:Y:S02]  /*0200*/  IMAD R18, R4, 0x3e8, RZ ;  /* 0x000003e804127824 */ /* 0x000fe400078e02ff */
[----:B------:R-:W-:Y:S02]  /*0210*/  IMAD R17, R7, 0x3e8, RZ ;  /* 0x000003e807117824 */ /* 0x000fe400078e02ff */
[----:B------:R-:W-:-:S07]  /*0220*/  IMAD R12, R9, 0x3e8, RZ ;  /* 0x000003e8090c7824 */ /* 0x000fce00078e02ff */
.L_x_0:
[----:B------:R-:W-:Y:S01]  /*0230*/  IMAD.HI.U32 R3, R15, 0x10624dd3, RZ ;  /* 0x10624dd30f037827 */ /* 0x000fe200078e00ff */
[----:B------:R-:W-:Y:S02]  /*0240*/  SHF.R.S32.HI R22, RZ, 0x1f, R16 ;  /* 0x0000001fff167819 */ /* 0x000fe40000011410 */
[----:B--2---:R-:W-:Y:S01]  /*0250*/  IADD3 R6, P1, PT, R16, UR8, RZ ;  /* 0x0000000810067c10 */ /* 0x004fe2000ff3e0ff */
[----:B------:R-:W-:Y:S01]  /*0260*/  IMAD.HI.U32 R2, R19, 0x10624dd3, RZ ;  /* 0x10624dd313027827 */ /* 0x000fe200078e00ff */
[----:B------:R-:W-:Y:S02]  /*0270*/  SHF.R.U32.HI R3, RZ, 0x6, R3 ;  /* 0x00000006ff037819 */ /* 0x000fe40000011603 */
[----:B------:R-:W-:Y:S01]  /*0280*/  IADD3.X R7, PT, PT, R22, UR9, RZ, P1, !PT ;  /* 0x0000000916077c10 */ /* 0x000fe20008ffe4ff */
[----:B------:R-:W-:Y:S01]  /*0290*/  IMAD.HI.U32 R25, R14, 0x10624dd3, RZ ;  /* 0x10624dd30e197827 */ /* 0x000fe200078e00ff */
[----:B------:R-:W-:-:S03]  /*02a0*/  SHF.R.U32.HI R2, RZ, 0x6, R2 ;  /* 0x00000006ff027819 */ /* 0x000fc60000011602 */
[----:B------:R-:W-:Y:S01]  /*02b0*/  IMAD.MOV.U32 R4, RZ, RZ, 0x3e8 ;  /* 0x000003e8ff047424 */ /* 0x000fe200078e00ff */
[----:B------:R-:W-:Y:S01]  /*02c0*/  SHF.R.U32.HI R25, RZ, 0x6, R25 ;  /* 0x00000006ff197819 */ /* 0x000fe20000011619 */
[----:B------:R-:W-:Y:S01]  /*02d0*/  IMAD.MOV.U32 R23, RZ, RZ, 0x3e9 ;  /* 0x000003e9ff177424 */ /* 0x000fe200078e00ff */
[----:B-1----:R0:W2:Y:S01]  /*02e0*/  LDG.E.U8 R20, desc[UR6][R6.64] ;  /* 0x0000000606147981 */ /* 0x0020a2000c1e1100 */
[----:B------:R-:W-:Y:S02]  /*02f0*/  IMAD R9, R3, -0x3e8, R4 ;  /* 0xfffffc1803097824 */ /* 0x000fe400078e0204 */
[----:B------:R-:W-:Y:S02]  /*0300*/  IMAD R23, R2, -0x3e8, R23 ;  /* 0xfffffc1802177824 */ /* 0x000fe400078e0217 */
[--C-:B------:R-:W-:Y:S02]  /*0310*/  IMAD.IADD R5, R9, 0x1, R18.reuse ;  /* 0x0000000109057824 */ /* 0x100fe400078e0212 */
[----:B------:R-:W-:-:S02]  /*0320*/  IMAD R3, R25, -0x3e8, R18 ;  /* 0xfffffc1819037824 */ /* 0x000fc400078e0212 */
[----:B------:R-:W-:Y:S01]  /*0330*/  IMAD.IADD R11, R23, 0x1, R18 ;  /* 0x00000001170b7824 */ /* 0x000fe200078e0212 */
[----:B------:R-:W-:Y:S01]  /*0340*/  IADD3 R2, P1, PT, R5, UR8, RZ ;  /* 0x0000000805027c10 */ /* 0x000fe2000ff3e0ff */
[----:B------:R-:W-:Y:S02]  /*0350*/  VIADD R8, R3, 0x3e7 ;  /* 0x000003e703087836 */ /* 0x000fe40000000000 */
[--C-:B------:R-:W-:Y:S01]  /*0360*/  IMAD R26, R25, -0x3e8, R17.reuse ;  /* 0xfffffc18191a7824 */ /* 0x100fe200078e0211 */
[----:B------:R-:W-:Y:S01]  /*0370*/  IADD3 R4, P2, PT, R11, UR8, RZ ;  /* 0x000000080b047c10 */ /* 0x000fe2000ff5e0ff */
[--C-:B------:R-:W-:Y:S01]  /*0380*/  IMAD R29, R25, -0x3e8, R12.reuse ;  /* 0xfffffc18191d7824 */ /* 0x100fe200078e020c */
[----:B------:R-:W-:Y:S01]  /*0390*/  LEA.HI.X.SX32 R3, R5, UR9, 0x1, P1 ;  /* 0x0000000905037c11 */ /* 0x000fe200088f0eff */
[----:B------:R-:W-:Y:S01]  /*03a0*/  IMAD.IADD R27, R23, 0x1, R17 ;  /* 0x00000001171b7824 */ /* 0x000fe200078e0211 */
[----:B------:R-:W-:Y:S02]  /*03b0*/  IADD3 R10, P1, PT, R8, UR8, RZ ;  /* 0x00000008080a7c10 */ /* 0x000fe4000ff3e0ff */
[----:B------:R-:W-:Y:S01]  /*03c0*/  IADD3 R28, PT, PT, R26, 0x3e7, RZ ;  /* 0x000003e71a1c7810 */ /* 0x000fe20007ffe0ff */
[----:B------:R-:W-:Y:S01]  /*03d0*/  VIADD R26, R29, 0x3e7 ;  /* 0x000003e71d1a7836 */ /* 0x000fe20000000000 */
[----:B------:R-:W-:Y:S01]  /*03e0*/  LEA.HI.X.SX32 R5, R11, UR9, 0x1, P2 ;  /* 0x000000090b057c11 */ /* 0x000fe200090f0eff */
[----:B------:R1:W3:Y:S01]  /*03f0*/  LDG.E.S8 R21, desc[UR6][R2.64] ;  /* 0x0000000602157981 */ /* 0x0002e2000c1e1300 */
[----:B------:R-:W-:Y:S01]  /*0400*/  LEA.HI.X.SX32 R11, R8, UR9, 0x1, P1 ;  /* 0x00000009080b7c11 */ /* 0x000fe200088f0eff */
[--C-:B0-----:R-:W-:Y:S01]  /*0410*/  IMAD.IADD R7, R9, 0x1, R12.reuse ;  /* 0x0000000109077824 */ /* 0x101fe200078e020c */
[----:B------:R-:W-:Y:S01]  /*0420*/  IADD3 R8, P2, PT, R28, UR8, RZ ;  /* 0x000000081c087c10 */ /* 0x000fe2000ff5e0ff */
[----:B------:R0:W3:Y:S01]  /*0430*/  LDG.E.S8 R24, desc[UR6][R4.64] ;  /* 0x0000000604187981 */ /* 0x0000e2000c1e1300 */
[----:B------:R-:W-:-:S02]  /*0440*/  IMAD.IADD R23, R23, 0x1, R12 ;  /* 0x0000000117177824 */ /* 0x000fc400078e020c */
[----:B------:R-:W-:Y:S01]  /*0450*/  LEA.HI.X.SX32 R9, R28, UR9, 0x1, P2 ;  /* 0x000000091c097c11 */ /* 0x000fe200090f0eff */
[----:B------:R4:W3:Y:S01]  /*0460*/  LDG.E.S8 R25, desc[UR6][R10.64] ;  /* 0x000000060a197981 */ /* 0x0008e2000c1e1300 */
[----:B-1----:R-:W-:Y:S02]  /*0470*/  IADD3 R2, P1, PT, R27, UR8, RZ ;  /* 0x000000081b027c10 */ /* 0x002fe4000ff3e0ff */
[----:B------:R-:W-:Y:S01]  /*0480*/  IADD3 R6, P2, PT, R7, UR8, RZ ;  /* 0x0000000807067c10 */ /* 0x000fe2000ff5e0ff */
[----:B------:R1:W5:Y:S01]  /*0490*/  LDG.E.S8 R8, desc[UR6][R8.64] ;  /* 0x0000000608087981 */ /* 0x000362000c1e1300 */
[C---:B0-----:R-:W-:Y:S02]  /*04a0*/  IADD3 R4, P3, PT, R26.reuse, UR8, RZ ;  /* 0x000000081a047c10 */ /* 0x041fe4000ff7e0ff */
[----:B------:R-:W-:Y:S02]  /*04b0*/  LEA.HI.X.SX32 R3, R27, UR9, 0x1, P1 ;  /* 0x000000091b037c11 */ /* 0x000fe400088f0eff */
[----:B------:R-:W-:-:S02]  /*04c0*/  LEA.HI.X.SX32 R5, R26, UR9, 0x1, P3 ;  /* 0x000000091a057c11 */ /* 0x000fc400098f0eff */
[----:B----4-:R-:W-:Y:S01]  /*04d0*/  IADD3 R10, P1, PT, R23, UR8, RZ ;  /* 0x00000008170a7c10 */ /* 0x010fe2000ff3e0ff */
[----:B------:R0:W5:Y:S01]  /*04e0*/  LDG.E.S8 R2, desc[UR6][R2.64] ;  /* 0x0000000602027981 */ /* 0x000162000c1e1300 */
[----:B------:R-:W-:Y:S02]  /*04f0*/  LEA.HI.X.SX32 R7, R7, UR9, 0x1, P2 ;  /* 0x0000000907077c11 */ /* 0x000fe400090f0eff */
[----:B------:R-:W-:Y:S01]  /*0500*/  LEA.HI.X.SX32 R11, R23, UR9, 0x1, P1 ;  /* 0x00000009170b7c11 */ /* 0x000fe200088f0eff */
[----:B------:R-:W4:Y:S04]  /*0510*/  LDG.E.S8 R5, desc[UR6][R4.64] ;  /* 0x0000000604057981 */ /* 0x000f28000c1e1300 */
[----:B------:R-:W4:Y:S04]  /*0520*/  LDG.E.S8 R6, desc[UR6][R6.64] ;  /* 0x0000000606067981 */ /* 0x000f28000c1e1300 */
[----:B------:R-:W4:Y:S01]  /*0530*/  LDG.E.S8 R11, desc[UR6][R10.64] ;  /* 0x000000060a0b7981 */ /* 0x000f22000c1e1300 */
[----:B-1----:R-:W-:Y:S01]  /*0540*/  MOV R9, 0x3 ;  /* 0x0000000300097802 */ /* 0x002fe20000000f00 */
[----:B------:R-:W-:-:S02]  /*0550*/  VIADD R19, R19, 0x1 ;  /* 0x0000000113137836 */ /* 0x000fc40000000000 */
[----:B------:R-:W-:Y:S02]  /*0560*/  VIADD R14, R14, 0x1 ;  /* 0x000000010e0e7836 */ /* 0x000fe40000000000 */
[----:B------:R-:W-:Y:S02]  /*0570*/  VIADD R15, R15, 0x1 ;  /* 0x000000010f0f7836 */ /* 0x000fe40000000000 */
[----:B------:R-:W-:Y:S02]  /*0580*/  VIADD R12, R12, 0x1 ;  /* 0x000000010c0c7836 */ /* 0x000fe40000000000 */
[----:B------:R-:W-:Y:S02]  /*0590*/  VIADD R17, R17, 0x1 ;  /* 0x0000000111117836 */ /* 0x000fe40000000000 */
[----:B------:R-:W-:Y:S01]  /*05a0*/  VIADD R18, R18, 0x1 ;  /* 0x0000000112127836 */ /* 0x000fe20000000000 */
[----:B--2---:R-:W-:-:S04]  /*05b0*/  ISETP.NE.AND P1, PT, R20, RZ, PT ;  /* 0x000000ff1400720c */ /* 0x004fc80003f25270 */
[----:B0-----:R-:W-:Y:S02]  /*05c0*/  SEL R3, R9, 0x2, !P1 ;  /* 0x0000000209037807 */ /* 0x001fe40004800000 */
[----:B---3--:R-:W-:-:S04]  /*05d0*/  IADD3 R21, PT, PT, R24, R25, R21 ;  /* 0x0000001918157210 */ /* 0x008fc80007ffe015 */
[----:B-----5:R-:W-:-:S04]  /*05e0*/  IADD3 R8, PT, PT, R2, R21, R8 ;  /* 0x0000001502087210 */ /* 0x020fc80007ffe008 */
[----:B----4-:R-:W-:-:S05]  /*05f0*/  IADD3 R8, PT, PT, R6, R8, R5 ;  /* 0x0000000806087210 */ /* 0x010fca0007ffe005 */
[----:B------:R-:W-:Y:S01]  /*0600*/  IMAD.IADD R8, R8, 0x1, R11 ;  /* 0x0000000108087824 */ /* 0x000fe200078e020b */
[----:B------:R-:W-:-:S04]  /*0610*/  IADD3 R2, P2, PT, R16, UR10, RZ ;  /* 0x0000000a10027c10 */ /* 0x000fc8000ff5e0ff */
[----:B------:R-:W-:-:S04]  /*0620*/  @P1 LOP3.LUT R8, R8, 0xfffffffe, RZ, 0xc0, !PT ;  /* 0xfffffffe08081812 */ /* 0x000fc800078ec0ff */
[----:B------:R-:W-:Y:S02]  /*0630*/  ISETP.NE.AND P1, PT, R8, R3, PT ;  /* 0x000000030800720c */ /* 0x000fe40003f25270 */
[----:B------:R-:W-:Y:S02]  /*0640*/  IADD3.X R3, PT, PT, R22, UR11, RZ, P2, !PT ;  /* 0x0000000b16037c10 */ /* 0x000fe400097fe4ff */
[----:B------:R-:W-:-:S05]  /*0650*/  SEL R5, RZ, 0x1, P1 ;  /* 0x00000001ff057807 */ /* 0x000fca0000800000 */
[----:B------:R0:W-:Y:S01]  /*0660*/  STG.E.U8 desc[UR6][R2.64], R5 ;  /* 0x0000000502007986 */ /* 0x0001e2000c101106 */
[----:B------:R-:W-:Y:S02]  /*0670*/  ISETP.NE.AND P1, PT, R19, 0x7d1, PT ;  /* 0x000007d11300780c */ /* 0x000fe40003f25270 */
[----:B------:R-:W-:-:S11]  /*0680*/  IADD3 R16, PT, PT, R16, 0x1, RZ ;  /* 0x0000000110107810 */ /* 0x000fd60007ffe0ff */
[----:B0-----:R-:W-:Y:S05]  /*0690*/  @P1 BRA `(.L_x_0) ;  /* 0xfffffff800e41947 */ /* 0x001fea000383ffff */
[----:B------:R-:W-:Y:S05]  /*06a0*/  @!P0 BRA `(.L_x_1) ;  /* 0xfffffff800808947 */ /* 0x000fea000383ffff */
[----:B------:R-:W-:Y:S05]  /*06b0*/  EXIT ;  /* 0x000000000000794d */ /* 0x000fea0003800000 */
.L_x_2:
[----:B------:R-:W-:-:S00]  /*06c0*/  BRA `(.L_x_2) ;  /* 0xfffffffc00fc7947 */ /* 0x000fc0000383ffff */
[----:B------:R-:W-:-:S00]  /*06d0*/  NOP ;  /* 0x0000000000007918 */ /* 0x000fc00000000000 */
        /* <DEDUP_REMOVED lines=10> */
.L_x_3:


//--------------------- .nv.shared.reserved.0     --------------------------
	.section	.nv.shared.reserved.0,"aw",@nobits
	.weak		__nv_reservedSMEM_offset_0_alias
	.size		__nv_reservedSMEM_offset_0_alias, 0, 64
	.other		__nv_reservedSMEM_offset_0_alias,@"STO_CUDA_RESERVED_SHARED STV_DEFAULT"
__nv_reservedSMEM_offset_0_alias:
	.zero		0
	.zero		64


//--------------------- .nv.constant0._Z18compute_transitionPKbPb --------------------------
	.section	.nv.constant0._Z18compute_transitionPKbPb,"a",@progbits
	.sectionflags	@""
	.align	4
.nv.constant0._Z18compute_transitionPKbPb:
	.zero		912


//--------------------- SYMBOLS --------------------------

	.type		.nv.reservedSmem.offset0,@object
	.size		.nv.reservedSmem.offset0,0x4
